	.headerflags	@"EF_CUDA_TEXMODE_UNIFIED EF_CUDA_64BIT_ADDRESS EF_CUDA_ACCELERATORS EF_CUDA_SM90 EF_CUDA_VIRTUAL_SM(EF_CUDA_SM90)"
	.elftype	@"ET_EXEC"


//--------------------- .nv.info                  --------------------------
	.section	.nv.info,"",@"SHT_CUDA_INFO"
	.align	4


	//----- nvinfo : EIATTR_REGCOUNT
	.align		4
        /*0000*/ 	.byte	0x04, 0x2f
        /*0002*/ 	.short	(.L_1 - .L_0)
	.align		4
.L_0:
        /*0004*/ 	.word	index@(triton_poi_fused_add_convolution_div_hardtanh_mul_2)
        /*0008*/ 	.word	0x00000010


	//----- nvinfo : EIATTR_MIN_STACK_SIZE
	.align		4
.L_1:
        /*000c*/ 	.byte	0x04, 0x12
        /*000e*/ 	.short	(.L_3 - .L_2)
	.align		4
.L_2:
        /*0010*/ 	.word	index@(triton_poi_fused_add_convolution_div_hardtanh_mul_2)
        /*0014*/ 	.word	0x00000000


	//----- nvinfo : EIATTR_FRAME_SIZE
	.align		4
.L_3:
        /*0018*/ 	.byte	0x04, 0x11
        /*001a*/ 	.short	(.L_5 - .L_4)
	.align		4
.L_4:
        /*001c*/ 	.word	index@(triton_poi_fused_add_convolution_div_hardtanh_mul_2)
        /*0020*/ 	.word	0x00000000


	//----- nvinfo : EIATTR_MIN_STACK_SIZE
	.align		4
.L_5:
        /*0024*/ 	.byte	0x04, 0x12
        /*0026*/ 	.short	(.L_7 - .L_6)
	.align		4
.L_6:
        /*0028*/ 	.word	index@(triton_poi_fused_add_convolution_div_hardtanh_mul_2)
        /*002c*/ 	.word	0x00000000
.L_7:


//--------------------- .nv.info.triton_poi_fused_add_convolution_div_hardtanh_mul_2 --------------------------
	.section	.nv.info.triton_poi_fused_add_convolution_div_hardtanh_mul_2,"",@"SHT_CUDA_INFO"
	.sectionflags	@""
	.align	4


	//----- nvinfo : EIATTR_CUDA_API_VERSION
	.align		4
        /*0000*/ 	.byte	0x04, 0x37
        /*0002*/ 	.short	(.L_9 - .L_8)
.L_8:
        /*0004*/ 	.word	0x0000007c


	//----- nvinfo : EIATTR_KPARAM_INFO
	.align		4
.L_9:
        /*0008*/ 	.byte	0x04, 0x17
        /*000a*/ 	.short	(.L_11 - .L_10)
.L_10:
        /*000c*/ 	.word	0x00000000
        /*0010*/ 	.short	0x0004
        /*0012*/ 	.short	0x0020
        /*0014*/ 	.byte	0x00, 0xf0, 0x11, 0x00


	//----- nvinfo : EIATTR_KPARAM_INFO
	.align		4
.L_11:
        /*0018*/ 	.byte	0x04, 0x17
        /*001a*/ 	.short	(.L_13 - .L_12)
.L_12:
        /*001c*/ 	.word	0x00000000
        /*0020*/ 	.short	0x0003
        /*0022*/ 	.short	0x0018
        /*0024*/ 	.byte	0x00, 0xf4, 0x21, 0x00


	//----- nvinfo : EIATTR_KPARAM_INFO
	.align		4
.L_13:
        /*0028*/ 	.byte	0x04, 0x17
        /*002a*/ 	.short	(.L_15 - .L_14)
.L_14:
        /*002c*/ 	.word	0x00000000
        /*0030*/ 	.short	0x0002
        /*0032*/ 	.short	0x0010
        /*0034*/ 	.byte	0x00, 0xf4, 0x21, 0x00


	//----- nvinfo : EIATTR_KPARAM_INFO
	.align		4
.L_15:
        /*0038*/ 	.byte	0x04, 0x17
        /*003a*/ 	.short	(.L_17 - .L_16)
.L_16:
        /*003c*/ 	.word	0x00000000
        /*0040*/ 	.short	0x0001
        /*0042*/ 	.short	0x0008
        /*0044*/ 	.byte	0x00, 0xf4, 0x21, 0x00


	//----- nvinfo : EIATTR_KPARAM_INFO
	.align		4
.L_17:
        /*0048*/ 	.byte	0x04, 0x17
        /*004a*/ 	.short	(.L_19 - .L_18)
.L_18:
        /*004c*/ 	.word	0x00000000
        /*0050*/ 	.short	0x0000
        /*0052*/ 	.short	0x0000
        /*0054*/ 	.byte	0x00, 0xf4, 0x21, 0x00


	//----- nvinfo : EIATTR_SPARSE_MMA_MASK
	.align		4
.L_19:
        /*0058*/ 	.byte	0x03, 0x50
        /*005a*/ 	.short	0x0000


	//----- nvinfo : EIATTR_MAXREG_COUNT
	.align		4
        /*005c*/ 	.byte	0x03, 0x1b
        /*005e*/ 	.short	0x00ff


	//----- nvinfo : EIATTR_EXIT_INSTR_OFFSETS
	.align		4
        /*0060*/ 	.byte	0x04, 0x1c
        /*0062*/ 	.short	(.L_21 - .L_20)


	//   ....[0]....
.L_20:
        /*0064*/ 	.word	0x00000310


	//   ....[1]....
        /*0068*/ 	.word	0x00000330


	//----- nvinfo : EIATTR_REQNTID
	.align		4
.L_21:
        /*006c*/ 	.byte	0x04, 0x10
        /*006e*/ 	.short	(.L_23 - .L_22)
.L_22:
        /*0070*/ 	.word	0x00000080
        /*0074*/ 	.word	0x00000001
        /*0078*/ 	.word	0x00000001


	//----- nvinfo : EIATTR_CBANK_PARAM_SIZE
	.align		4
.L_23:
        /*007c*/ 	.byte	0x03, 0x19
        /*007e*/ 	.short	0x0024


	//----- nvinfo : EIATTR_PARAM_CBANK
	.align		4
        /*0080*/ 	.byte	0x04, 0x0a
        /*0082*/ 	.short	(.L_25 - .L_24)
	.align		4
.L_24:
        /*0084*/ 	.word	index@(.nv.constant0.triton_poi_fused_add_convolution_div_hardtanh_mul_2)
        /*0088*/ 	.short	0x0210
        /*008a*/ 	.short	0x0024


	//----- nvinfo : EIATTR_SW_WAR
	.align		4
.L_25:
        /*008c*/ 	.byte	0x04, 0x36
        /*008e*/ 	.short	(.L_27 - .L_26)
.L_26:
        /*0090*/ 	.word	0x00000008
.L_27:


//--------------------- .nv.callgraph             --------------------------
	.section	.nv.callgraph,"",@"SHT_CUDA_CALLGRAPH"
	.align	4
	.sectionentsize	8
	.align		4
        /*0000*/ 	.word	0x00000000
	.align		4
        /*0004*/ 	.word	0xffffffff
	.align		4
        /*0008*/ 	.word	0x00000000
	.align		4
        /*000c*/ 	.word	0xfffffffe
	.align		4
        /*0010*/ 	.word	0x00000000
	.align		4
        /*0014*/ 	.word	0xfffffffd
	.align		4
        /*0018*/ 	.word	0x00000000
	.align		4
        /*001c*/ 	.word	0xfffffffc


//--------------------- .text.triton_poi_fused_add_convolution_div_hardtanh_mul_2 --------------------------
	.section	.text.triton_poi_fused_add_convolution_div_hardtanh_mul_2,"ax",@progbits
	.align	128
        .global         triton_poi_fused_add_convolution_div_hardtanh_mul_2
        .type           triton_poi_fused_add_convolution_div_hardtanh_mul_2,@function
        .size           triton_poi_fused_add_convolution_div_hardtanh_mul_2,(.L_x_1 - triton_poi_fused_add_convolution_div_hardtanh_mul_2)
        .other          triton_poi_fused_add_convolution_div_hardtanh_mul_2,@"STO_CUDA_ENTRY STV_DEFAULT"
triton_poi_fused_add_convolution_div_hardtanh_mul_2:
.text.triton_poi_fused_add_convolution_div_hardtanh_mul_2:
[----:B------:R-:W0:Y:S02]  /*0000*/  LDC R1, c[0x0][0x28] ;  /* 0x00000a00ff017b82 */ /* 0x000e240000000800 */
[----:B------:R-:W1:Y:S01]  /*0010*/  S2R R0, SR_TID.X ;  /* 0x0000000000007919 */ /* 0x000e620000002100 */
[----:B------:R-:W2:Y:S01]  /*0020*/  LDC.64 R6, c[0x0][0x218] ;  /* 0x00008600ff067b82 */ /* 0x000ea20000000a00 */
[----:B------:R-:W-:Y:S02]  /*0030*/  CS2R R10, SRZ ;  /* 0x00000000000a7805 */ /* 0x000fe4000001ff00 */
[----:B------:R-:W-:Y:S01]  /*0040*/  CS2R R12, SRZ ;  /* 0x00000000000c7805 */ /* 0x000fe2000001ff00 */
[----:B------:R-:W3:Y:S01]  /*0050*/  S2R R5, SR_CTAID.X ;  /* 0x0000000000057919 */ /* 0x000ee20000002500 */
[----:B------:R-:W-:-:S03]  /*0060*/  ULDC.64 UR4, c[0x0][0x208] ;  /* 0x0000820000047ab9 */ /* 0x000fc60000000a00 */
[----:B------:R-:W4:Y:S01]  /*0070*/  LDC.64 R8, c[0x0][0x220] ;  /* 0x00008800ff087b82 */ /* 0x000f220000000a00 */
[----:B-1----:R-:W-:Y:S01]  /*0080*/  IMAD.SHL.U32 R0, R0, 0x2, RZ ;  /* 0x0000000200007824 */ /* 0x002fe200078e00ff */
[----:B---3--:R-:W-:-:S04]  /*0090*/  SHF.R.S32.HI R3, RZ, 0x17, R5 ;  /* 0x00000017ff037819 */ /* 0x008fc80000011405 */
[----:B------:R-:W-:Y:S02]  /*00a0*/  LOP3.LUT R0, R0, 0xfe, RZ, 0xc0, !PT ;  /* 0x000000fe00007812 */ /* 0x000fe400078ec0ff */
[----:B------:R-:W-:-:S03]  /*00b0*/  SGXT R3, R3, 0x1 ;  /* 0x000000010303781a */ /* 0x000fc60000000200 */
[----:B------:R-:W-:-:S05]  /*00c0*/  IMAD R0, R5, 0x100, R0 ;  /* 0x0000010005007824 */ /* 0x000fca00078e0200 */
[----:B------:R-:W-:Y:S02]  /*00d0*/  LEA.HI R3, R3, R0, RZ, 0x4 ;  /* 0x0000000003037211 */ /* 0x000fe400078f20ff */
[----:B------:R-:W-:Y:S02]  /*00e0*/  ISETP.GE.AND P0, PT, R0, 0x100, PT ;  /* 0x000001000000780c */ /* 0x000fe40003f06270 */
[----:B------:R-:W-:-:S04]  /*00f0*/  SHF.R.S32.HI R3, RZ, 0x4, R3 ;  /* 0x00000004ff037819 */ /* 0x000fc80000011403 */
[C---:B------:R-:W-:Y:S01]  /*0100*/  LEA.HI R2, R3.reuse, R3, RZ, 0x2 ;  /* 0x0000000303027211 */ /* 0x040fe200078f10ff */
[----:B--2---:R-:W-:-:S03]  /*0110*/  IMAD.WIDE R6, R3, 0x4, R6 ;  /* 0x0000000403067825 */ /* 0x004fc600078e0206 */
[----:B------:R-:W-:-:S03]  /*0120*/  LOP3.LUT R2, R2, 0xfffffffc, RZ, 0xc0, !PT ;  /* 0xfffffffc02027812 */ /* 0x000fc600078ec0ff */
[----:B------:R-:W2:Y:S02]  /*0130*/  @!P0 LDG.E.EL R10, desc[UR4][R6.64] ;  /* 0x00000004060a8981 */ /* 0x000ea4000c2e1900 */
[----:B------:R-:W-:Y:S02]  /*0140*/  IMAD.IADD R5, R3, 0x1, -R2 ;  /* 0x0000000103057824 */ /* 0x000fe400078e0a02 */
[----:B------:R1:W3:Y:S02]  /*0150*/  @!P0 LDG.E.EL R11, desc[UR4][R6.64] ;  /* 0x00000004060b8981 */ /* 0x0002e4000c2e1900 */
[----:B----4-:R-:W-:Y:S02]  /*0160*/  IMAD.WIDE R8, R5, 0x4, R8 ;  /* 0x0000000405087825 */ /* 0x010fe400078e0208 */
[----:B------:R-:W4:Y:S03]  /*0170*/  LDC.64 R4, c[0x0][0x210] ;  /* 0x00008400ff047b82 */ /* 0x000f260000000a00 */
[----:B------:R-:W2:Y:S04]  /*0180*/  @!P0 LDG.E.EL R13, desc[UR4][R8.64] ;  /* 0x00000004080d8981 */ /* 0x000ea8000c2e1900 */
[----:B------:R-:W3:Y:S01]  /*0190*/  @!P0 LDG.E.EL R12, desc[UR4][R8.64] ;  /* 0x00000004080c8981 */ /* 0x000ee2000c2e1900 */
[----:B------:R-:W-:Y:S01]  /*01a0*/  CS2R R2, SRZ ;  /* 0x0000000000027805 */ /* 0x000fe2000001ff00 */
[----:B-1----:R-:W1:Y:S01]  /*01b0*/  LDC.64 R6, c[0x0][0x228] ;  /* 0x00008a00ff067b82 */ /* 0x002e620000000a00 */
[----:B----4-:R-:W-:-:S05]  /*01c0*/  IMAD.WIDE R4, R0, 0x4, R4 ;  /* 0x0000000400047825 */ /* 0x010fca00078e0204 */
[----:B------:R1:W4:Y:S02]  /*01d0*/  @!P0 LDG.E.64 R2, desc[UR4][R4.64] ;  /* 0x0000000404028981 */ /* 0x000324000c1e1b00 */
[----:B-1----:R-:W-:-:S04]  /*01e0*/  IMAD.WIDE R4, R0, 0x4, R6 ;  /* 0x0000000400047825 */ /* 0x002fc800078e0206 */
[----:B--2---:R-:W-:Y:S01]  /*01f0*/  FADD R10, R13, R10 ;  /* 0x0000000a0d0a7221 */ /* 0x004fe20000000000 */
[----:B---3--:R-:W-:-:S03]  /*0200*/  FADD R11, R12, R11 ;  /* 0x0000000b0c0b7221 */ /* 0x008fc60000000000 */
[----:B------:R-:W-:Y:S01]  /*0210*/  FADD R10, R10, 3 ;  /* 0x404000000a0a7421 */ /* 0x000fe20000000000 */
[----:B------:R-:W-:-:S04]  /*0220*/  FADD R11, R11, 3 ;  /* 0x404000000b0b7421 */ /* 0x000fc80000000000 */
[C---:B------:R-:W-:Y:S02]  /*0230*/  FSETP.GTU.AND P1, PT, R10.reuse, RZ, PT ;  /* 0x000000ff0a00720b */ /* 0x040fe40003f2c000 */
[C---:B------:R-:W-:Y:S02]  /*0240*/  FSETP.GTU.AND P2, PT, R11.reuse, RZ, PT ;  /* 0x000000ff0b00720b */ /* 0x040fe40003f4c000 */
[----:B------:R-:W-:Y:S02]  /*0250*/  FSEL R10, R10, RZ, P1 ;  /* 0x000000ff0a0a7208 */ /* 0x000fe40000800000 */
[----:B------:R-:W-:Y:S02]  /*0260*/  FSEL R11, R11, RZ, P2 ;  /* 0x000000ff0b0b7208 */ /* 0x000fe40001000000 */
[C---:B------:R-:W-:Y:S02]  /*0270*/  FSETP.GEU.AND P3, PT, R10.reuse, 6, PT ;  /* 0x40c000000a00780b */ /* 0x040fe40003f6e000 */
[C---:B------:R-:W-:Y:S01]  /*0280*/  FSETP.GEU.AND P4, PT, R11.reuse, 6, PT ;  /* 0x40c000000b00780b */ /* 0x040fe20003f8e000 */
[C---:B------:R-:W-:Y:S01]  /*0290*/  FMUL R9, R10.reuse, 0.16666667163372039795 ;  /* 0x3e2aaaab0a097820 */ /* 0x040fe20000400000 */
[----:B------:R-:W-:Y:S01]  /*02a0*/  FMUL R8, R11, 0.16666667163372039795 ;  /* 0x3e2aaaab0b087820 */ /* 0x000fe20000400000 */
[----:B------:R-:W-:-:S02]  /*02b0*/  FSETP.NAN.AND P1, PT, R10, R10, PT ;  /* 0x0000000a0a00720b */ /* 0x000fc40003f28000 */
[----:B------:R-:W-:-:S06]  /*02c0*/  FSETP.NAN.AND P2, PT, R11, R11, PT ;  /* 0x0000000b0b00720b */ /* 0x000fcc0003f48000 */
[----:B------:R-:W-:Y:S02]  /*02d0*/  @P3 FSEL R9, R9, 1, P1 ;  /* 0x3f80000009093808 */ /* 0x000fe40000800000 */
[----:B------:R-:W-:-:S03]  /*02e0*/  @P4 FSEL R8, R8, 1, P2 ;  /* 0x3f80000008084808 */ /* 0x000fc60001000000 */
[----:B----4-:R-:W-:Y:S02]  /*02f0*/  FMUL R2, R9, R2 ;  /* 0x0000000209027220 */ /* 0x010fe40000400000 */
[----:B------:R-:W-:Y:S01]  /*0300*/  FMUL R3, R8, R3 ;  /* 0x0000000308037220 */ /* 0x000fe20000400000 */
[----:B------:R-:W-:Y:S06]  /*0310*/  @P0 EXIT ;  /* 0x000000000000094d */ /* 0x000fec0003800000 */
[----:B------:R-:W-:Y:S01]  /*0320*/  STG.E.64 desc[UR4][R4.64], R2 ;  /* 0x0000000204007986 */ /* 0x000fe2000c101b04 */
[----:B------:R-:W-:Y:S05]  /*0330*/  EXIT ;  /* 0x000000000000794d */ /* 0x000fea0003800000 */
.L_x_0:
[----:B------:R-:W-:-:S00]  /*0340*/  BRA `(.L_x_0) ;  /* 0xfffffffc00fc7947 */ /* 0x000fc0000383ffff */
[----:B------:R-:W-:-:S00]  /*0350*/  NOP ;  /* 0x0000000000007918 */ /* 0x000fc00000000000 */
        /* <DEDUP_REMOVED lines=10> */
.L_x_1:


//--------------------- .nv.constant0.triton_poi_fused_add_convolution_div_hardtanh_mul_2 --------------------------
	.section	.nv.constant0.triton_poi_fused_add_convolution_div_hardtanh_mul_2,"a",@progbits
	.sectionflags	@""
	.align	4
.nv.constant0.triton_poi_fused_add_convolution_div_hardtanh_mul_2:
	.zero		564
